	.headerflags	@"EF_CUDA_TEXMODE_UNIFIED EF_CUDA_64BIT_ADDRESS EF_CUDA_ACCELERATORS EF_CUDA_SM90 EF_CUDA_VIRTUAL_SM(EF_CUDA_SM90)"
	.elftype	@"ET_EXEC"


//--------------------- .nv.info                  --------------------------
	.section	.nv.info,"",@"SHT_CUDA_INFO"
	.align	4


	//----- nvinfo : EIATTR_REGCOUNT
	.align		4
        /*0000*/ 	.byte	0x04, 0x2f
        /*0002*/ 	.short	(.L_3 - .L_2)
	.align		4
.L_2:
        /*0004*/ 	.word	index@(triton_poi_fused__native_batch_norm_legit_no_training_relu_33)
        /*0008*/ 	.word	0x00000016


	//----- nvinfo : EIATTR_MIN_STACK_SIZE
	.align		4
.L_3:
        /*000c*/ 	.byte	0x04, 0x12
        /*000e*/ 	.short	(.L_5 - .L_4)
	.align		4
.L_4:
        /*0010*/ 	.word	index@(triton_poi_fused__native_batch_norm_legit_no_training_relu_33)
        /*0014*/ 	.word	0x00000000


	//----- nvinfo : EIATTR_FRAME_SIZE
	.align		4
.L_5:
        /*0018*/ 	.byte	0x04, 0x11
        /*001a*/ 	.short	(.L_7 - .L_6)
	.align		4
.L_6:
        /*001c*/ 	.word	index@(triton_poi_fused__native_batch_norm_legit_no_training_relu_33)
        /*0020*/ 	.word	0x00000000


	//----- nvinfo : EIATTR_MIN_STACK_SIZE
	.align		4
.L_7:
        /*0024*/ 	.byte	0x04, 0x12
        /*0026*/ 	.short	(.L_9 - .L_8)
	.align		4
.L_8:
        /*0028*/ 	.word	index@(triton_poi_fused__native_batch_norm_legit_no_training_relu_33)
        /*002c*/ 	.word	0x00000000
.L_9:


//--------------------- .nv.info.triton_poi_fused__native_batch_norm_legit_no_training_relu_33 --------------------------
	.section	.nv.info.triton_poi_fused__native_batch_norm_legit_no_training_relu_33,"",@"SHT_CUDA_INFO"
	.sectionflags	@""
	.align	4


	//----- nvinfo : EIATTR_CUDA_API_VERSION
	.align		4
        /*0000*/ 	.byte	0x04, 0x37
        /*0002*/ 	.short	(.L_11 - .L_10)
.L_10:
        /*0004*/ 	.word	0x0000007c


	//----- nvinfo : EIATTR_KPARAM_INFO
	.align		4
.L_11:
        /*0008*/ 	.byte	0x04, 0x17
        /*000a*/ 	.short	(.L_13 - .L_12)
.L_12:
        /*000c*/ 	.word	0x00000000
        /*0010*/ 	.short	0x0005
        /*0012*/ 	.short	0x0028
        /*0014*/ 	.byte	0x00, 0xf0, 0x11, 0x00


	//----- nvinfo : EIATTR_KPARAM_INFO
	.align		4
.L_13:
        /*0018*/ 	.byte	0x04, 0x17
        /*001a*/ 	.short	(.L_15 - .L_14)
.L_14:
        /*001c*/ 	.word	0x00000000
        /*0020*/ 	.short	0x0004
        /*0022*/ 	.short	0x0020
        /*0024*/ 	.byte	0x00, 0xf4, 0x21, 0x00


	//----- nvinfo : EIATTR_KPARAM_INFO
	.align		4
.L_15:
        /*0028*/ 	.byte	0x04, 0x17
        /*002a*/ 	.short	(.L_17 - .L_16)
.L_16:
        /*002c*/ 	.word	0x00000000
        /*0030*/ 	.short	0x0003
        /*0032*/ 	.short	0x0018
        /*0034*/ 	.byte	0x00, 0xf4, 0x21, 0x00


	//----- nvinfo : EIATTR_KPARAM_INFO
	.align		4
.L_17:
        /*0038*/ 	.byte	0x04, 0x17
        /*003a*/ 	.short	(.L_19 - .L_18)
.L_18:
        /*003c*/ 	.word	0x00000000
        /*0040*/ 	.short	0x0002
        /*0042*/ 	.short	0x0010
        /*0044*/ 	.byte	0x00, 0xf4, 0x21, 0x00


	//----- nvinfo : EIATTR_KPARAM_INFO
	.align		4
.L_19:
        /*0048*/ 	.byte	0x04, 0x17
        /*004a*/ 	.short	(.L_21 - .L_20)
.L_20:
        /*004c*/ 	.word	0x00000000
        /*0050*/ 	.short	0x0001
        /*0052*/ 	.short	0x0008
        /*0054*/ 	.byte	0x00, 0xf4, 0x21, 0x00


	//----- nvinfo : EIATTR_KPARAM_INFO
	.align		4
.L_21:
        /*0058*/ 	.byte	0x04, 0x17
        /*005a*/ 	.short	(.L_23 - .L_22)
.L_22:
        /*005c*/ 	.word	0x00000000
        /*0060*/ 	.short	0x0000
        /*0062*/ 	.short	0x0000
        /*0064*/ 	.byte	0x00, 0xf4, 0x21, 0x00


	//----- nvinfo : EIATTR_SPARSE_MMA_MASK
	.align		4
.L_23:
        /*0068*/ 	.byte	0x03, 0x50
        /*006a*/ 	.short	0x0000


	//----- nvinfo : EIATTR_MAXREG_COUNT
	.align		4
        /*006c*/ 	.byte	0x03, 0x1b
        /*006e*/ 	.short	0x00ff


	//----- nvinfo : EIATTR_EXIT_INSTR_OFFSETS
	.align		4
        /*0070*/ 	.byte	0x04, 0x1c
        /*0072*/ 	.short	(.L_25 - .L_24)


	//   ....[0]....
.L_24:
        /*0074*/ 	.word	0x000003f0


	//   ....[1]....
        /*0078*/ 	.word	0x00000410


	//----- nvinfo : EIATTR_REQNTID
	.align		4
.L_25:
        /*007c*/ 	.byte	0x04, 0x10
        /*007e*/ 	.short	(.L_27 - .L_26)
.L_26:
        /*0080*/ 	.word	0x00000100
        /*0084*/ 	.word	0x00000001
        /*0088*/ 	.word	0x00000001


	//----- nvinfo : EIATTR_CBANK_PARAM_SIZE
	.align		4
.L_27:
        /*008c*/ 	.byte	0x03, 0x19
        /*008e*/ 	.short	0x002c


	//----- nvinfo : EIATTR_PARAM_CBANK
	.align		4
        /*0090*/ 	.byte	0x04, 0x0a
        /*0092*/ 	.short	(.L_29 - .L_28)
	.align		4
.L_28:
        /*0094*/ 	.word	index@(.nv.constant0.triton_poi_fused__native_batch_norm_legit_no_training_relu_33)
        /*0098*/ 	.short	0x0210
        /*009a*/ 	.short	0x002c


	//----- nvinfo : EIATTR_SW_WAR
	.align		4
.L_29:
        /*009c*/ 	.byte	0x04, 0x36
        /*009e*/ 	.short	(.L_31 - .L_30)
.L_30:
        /*00a0*/ 	.word	0x00000008
.L_31:


//--------------------- .nv.callgraph             --------------------------
	.section	.nv.callgraph,"",@"SHT_CUDA_CALLGRAPH"
	.align	4
	.sectionentsize	8
	.align		4
        /*0000*/ 	.word	0x00000000
	.align		4
        /*0004*/ 	.word	0xffffffff
	.align		4
        /*0008*/ 	.word	0x00000000
	.align		4
        /*000c*/ 	.word	0xfffffffe
	.align		4
        /*0010*/ 	.word	0x00000000
	.align		4
        /*0014*/ 	.word	0xfffffffd
	.align		4
        /*0018*/ 	.word	0x00000000
	.align		4
        /*001c*/ 	.word	0xfffffffc


//--------------------- .nv.constant4             --------------------------
	.section	.nv.constant4,"a",@progbits
	.align	8
	.align		8
.nv.constant4:
        /*0000*/ 	.dword	_$_str
	.align		8
        /*0008*/ 	.dword	_$_str_$_2


//--------------------- .text.triton_poi_fused__native_batch_norm_legit_no_training_relu_33 --------------------------
	.section	.text.triton_poi_fused__native_batch_norm_legit_no_training_relu_33,"ax",@progbits
	.align	128
        .global         triton_poi_fused__native_batch_norm_legit_no_training_relu_33
        .type           triton_poi_fused__native_batch_norm_legit_no_training_relu_33,@function
        .size           triton_poi_fused__native_batch_norm_legit_no_training_relu_33,(.L_x_1 - triton_poi_fused__native_batch_norm_legit_no_training_relu_33)
        .other          triton_poi_fused__native_batch_norm_legit_no_training_relu_33,@"STO_CUDA_ENTRY STV_DEFAULT"
triton_poi_fused__native_batch_norm_legit_no_training_relu_33:
.text.triton_poi_fused__native_batch_norm_legit_no_training_relu_33:
[----:B------:R-:W0:Y:S01]  /*0000*/  LDC R1, c[0x0][0x28] ;  /* 0x00000a00ff017b82 */ /* 0x000e220000000800 */
[----:B------:R-:W1:Y:S07]  /*0010*/  S2R R0, SR_TID.X ;  /* 0x0000000000007919 */ /* 0x000e6e0000002100 */
[----:B------:R-:W2:Y:S01]  /*0020*/  LDC.64 R10, c[0x0][0x220] ;  /* 0x00008800ff0a7b82 */ /* 0x000ea20000000a00 */
[----:B------:R-:W-:Y:S01]  /*0030*/  ULDC.64 UR4, c[0x0][0x208] ;  /* 0x0000820000047ab9 */ /* 0x000fe20000000a00 */
[----:B------:R-:W3:Y:S06]  /*0040*/  S2R R7, SR_CTAID.X ;  /* 0x0000000000077919 */ /* 0x000eec0000002500 */
[----:B------:R-:W4:Y:S08]  /*0050*/  LDC.64 R4, c[0x0][0x210] ;  /* 0x00008400ff047b82 */ /* 0x000f300000000a00 */
[----:B------:R-:W5:Y:S08]  /*0060*/  LDC.64 R14, c[0x0][0x218] ;  /* 0x00008600ff0e7b82 */ /* 0x000f700000000a00 */
[----:B------:R-:W5:Y:S01]  /*0070*/  LDC.64 R16, c[0x0][0x228] ;  /* 0x00008a00ff107b82 */ /* 0x000f620000000a00 */
[----:B-1----:R-:W-:-:S07]  /*0080*/  SHF.L.U32 R0, R0, 0x1, RZ ;  /* 0x0000000100007819 */ /* 0x002fce00000006ff */
[----:B------:R-:W1:Y:S01]  /*0090*/  LDC.64 R18, c[0x0][0x230] ;  /* 0x00008c00ff127b82 */ /* 0x000e620000000a00 */
[----:B------:R-:W-:-:S04]  /*00a0*/  LOP3.LUT R0, R0, 0x1fe, RZ, 0xc0, !PT ;  /* 0x000001fe00007812 */ /* 0x000fc800078ec0ff */
[----:B---3--:R-:W-:-:S04]  /*00b0*/  LEA R7, R7, R0, 0x9 ;  /* 0x0000000007077211 */ /* 0x008fc800078e48ff */
[C---:B------:R-:W-:Y:S01]  /*00c0*/  ISETP.GE.AND P0, PT, R7.reuse, 0x2d280, PT ;  /* 0x0002d2800700780c */ /* 0x040fe20003f06270 */
[----:B------:R-:W-:-:S05]  /*00d0*/  IMAD.HI R0, R7, 0x66666667, RZ ;  /* 0x6666666707007827 */ /* 0x000fca00078e02ff */
[----:B------:R-:W-:-:S04]  /*00e0*/  SHF.R.U32.HI R3, RZ, 0x1f, R0 ;  /* 0x0000001fff037819 */ /* 0x000fc80000011600 */
[----:B------:R-:W-:Y:S02]  /*00f0*/  LEA.HI.SX32 R0, R0, R3, 0x1a ;  /* 0x0000000300007211 */ /* 0x000fe400078fd2ff */
[----:B------:R-:W-:-:S03]  /*0100*/  CS2R R2, SRZ ;  /* 0x0000000000027805 */ /* 0x000fc6000001ff00 */
[----:B------:R-:W-:-:S04]  /*0110*/  IMAD R13, R0, -0xa0, R7 ;  /* 0xffffff60000d7824 */ /* 0x000fc800078e0207 */
[----:B--2---:R-:W-:-:S05]  /*0120*/  IMAD.WIDE R10, R13, 0x4, R10 ;  /* 0x000000040d0a7825 */ /* 0x004fca00078e020a */
[----:B------:R2:W3:Y:S01]  /*0130*/  @!P0 LDG.E.EL.64 R2, desc[UR4][R10.64] ;  /* 0x000000040a028981 */ /* 0x0004e2000c2e1b00 */
[----:B----4-:R-:W-:Y:S01]  /*0140*/  IMAD.WIDE R4, R7, 0x4, R4 ;  /* 0x0000000407047825 */ /* 0x010fe200078e0204 */
[----:B------:R-:W-:Y:S02]  /*0150*/  CS2R R8, SRZ ;  /* 0x0000000000087805 */ /* 0x000fe4000001ff00 */
[----:B------:R-:W-:Y:S01]  /*0160*/  CS2R R6, SRZ ;  /* 0x0000000000067805 */ /* 0x000fe2000001ff00 */
[----:B-----5:R-:W-:-:S05]  /*0170*/  IMAD.WIDE R14, R13, 0x4, R14 ;  /* 0x000000040d0e7825 */ /* 0x020fca00078e020e */
[----:B------:R-:W4:Y:S01]  /*0180*/  @!P0 LDG.E.64 R6, desc[UR4][R4.64] ;  /* 0x0000000404068981 */ /* 0x000f22000c1e1b00 */
[C---:B0-----:R-:W-:Y:S01]  /*0190*/  IMAD.WIDE R16, R13.reuse, 0x4, R16 ;  /* 0x000000040d107825 */ /* 0x041fe200078e0210 */
[----:B--2---:R-:W-:Y:S02]  /*01a0*/  CS2R R10, SRZ ;  /* 0x00000000000a7805 */ /* 0x004fe4000001ff00 */
[----:B------:R0:W4:Y:S01]  /*01b0*/  @!P0 LDG.E.EL.64 R8, desc[UR4][R14.64] ;  /* 0x000000040e088981 */ /* 0x000122000c2e1b00 */
[----:B-1----:R-:W-:Y:S01]  /*01c0*/  IMAD.WIDE R18, R13, 0x4, R18 ;  /* 0x000000040d127825 */ /* 0x002fe200078e0212 */
[----:B------:R-:W-:-:S04]  /*01d0*/  CS2R R12, SRZ ;  /* 0x00000000000c7805 */ /* 0x000fc8000001ff00 */
[----:B------:R-:W2:Y:S04]  /*01e0*/  @!P0 LDG.E.EL.64 R10, desc[UR4][R18.64] ;  /* 0x00000004120a8981 */ /* 0x000ea8000c2e1b00 */
[----:B------:R-:W2:Y:S01]  /*01f0*/  @!P0 LDG.E.EL.64 R12, desc[UR4][R16.64] ;  /* 0x00000004100c8981 */ /* 0x000ea2000c2e1b00 */
[----:B0-----:R-:W-:Y:S01]  /*0200*/  HFMA2.MMA R15, -RZ, RZ, 1.625, 0 ;  /* 0x3e800000ff0f7435 */ /* 0x001fe200000001ff */
[----:B---3--:R-:W-:Y:S01]  /*0210*/  FADD R2, R2, 0.0010000000474974513054 ;  /* 0x3a83126f02027421 */ /* 0x008fe20000000000 */
[----:B------:R-:W-:-:S03]  /*0220*/  FADD R3, R3, 0.0010000000474974513054 ;  /* 0x3a83126f03037421 */ /* 0x000fc60000000000 */
[----:B------:R-:W0:Y:S08]  /*0230*/  MUFU.SQRT R0, R2 ;  /* 0x0000000200007308 */ /* 0x000e300000002000 */
[----:B------:R-:W1:Y:S01]  /*0240*/  MUFU.SQRT R14, R3 ;  /* 0x00000003000e7308 */ /* 0x000e620000002000 */
[C---:B0-----:R-:W-:Y:S02]  /*0250*/  FSETP.GT.AND P1, PT, R0.reuse, 8.50705917302346158658e+37, PT ;  /* 0x7e8000000000780b */ /* 0x041fe40003f24000 */
[----:B------:R-:W-:-:S02]  /*0260*/  FSETP.GEU.AND P3, PT, R0, 1.175494350822287508e-38, PT ;  /* 0x008000000000780b */ /* 0x000fc40003f6e000 */
[C---:B-1----:R-:W-:Y:S02]  /*0270*/  FSETP.GT.AND P2, PT, R14.reuse, 8.50705917302346158658e+37, PT ;  /* 0x7e8000000e00780b */ /* 0x042fe40003f44000 */
[----:B------:R-:W-:-:S07]  /*0280*/  FSETP.GEU.AND P4, PT, R14, 1.175494350822287508e-38, PT ;  /* 0x008000000e00780b */ /* 0x000fce0003f8e000 */
[----:B------:R-:W-:-:S04]  /*0290*/  @P1 FMUL R0, R0, 0.25 ;  /* 0x3e80000000001820 */ /* 0x000fc80000400000 */
[----:B------:R-:W-:Y:S01]  /*02a0*/  @!P3 FMUL R0, R0, 16777216 ;  /* 0x4b8000000000b820 */ /* 0x000fe20000400000 */
[----:B------:R-:W-:-:S04]  /*02b0*/  @P2 FMUL R14, R14, 0.25 ;  /* 0x3e8000000e0e2820 */ /* 0x000fc80000400000 */
[----:B------:R-:W-:Y:S01]  /*02c0*/  @!P4 FMUL R14, R14, 16777216 ;  /* 0x4b8000000e0ec820 */ /* 0x000fe20000400000 */
[----:B------:R-:W0:Y:S01]  /*02d0*/  MUFU.RCP R0, R0 ;  /* 0x0000000000007308 */ /* 0x000e220000001000 */
[----:B------:R-:W-:-:S07]  /*02e0*/  FSEL R3, R15, 1, P1 ;  /* 0x3f8000000f037808 */ /* 0x000fce0000800000 */
[----:B------:R-:W1:Y:S01]  /*02f0*/  MUFU.RCP R14, R14 ;  /* 0x0000000e000e7308 */ /* 0x000e620000001000 */
[----:B------:R-:W-:Y:S01]  /*0300*/  FSEL R15, R15, 1, P2 ;  /* 0x3f8000000f0f7808 */ /* 0x000fe20001000000 */
[----:B------:R-:W-:Y:S01]  /*0310*/  @!P3 FMUL R3, R3, 16777216 ;  /* 0x4b8000000303b820 */ /* 0x000fe20000400000 */
[----:B----4-:R-:W-:-:S03]  /*0320*/  FADD R6, -R8, R6 ;  /* 0x0000000608067221 */ /* 0x010fc60000000100 */
[----:B------:R-:W-:Y:S01]  /*0330*/  @!P4 FMUL R15, R15, 16777216 ;  /* 0x4b8000000f0fc820 */ /* 0x000fe20000400000 */
[----:B0-----:R-:W-:Y:S01]  /*0340*/  FMUL R3, R0, R3 ;  /* 0x0000000300037220 */ /* 0x001fe20000400000 */
[----:B------:R-:W-:-:S03]  /*0350*/  FADD R7, -R9, R7 ;  /* 0x0000000709077221 */ /* 0x000fc60000000100 */
[----:B------:R-:W-:Y:S01]  /*0360*/  FMUL R3, R6, R3 ;  /* 0x0000000306037220 */ /* 0x000fe20000400000 */
[----:B-1----:R-:W-:-:S03]  /*0370*/  FMUL R0, R14, R15 ;  /* 0x0000000f0e007220 */ /* 0x002fc60000400000 */
[----:B--2---:R-:W-:Y:S01]  /*0380*/  FFMA R3, R3, R12, R10 ;  /* 0x0000000c03037223 */ /* 0x004fe2000000000a */
[----:B------:R-:W-:-:S04]  /*0390*/  FMUL R0, R7, R0 ;  /* 0x0000000007007220 */ /* 0x000fc80000400000 */
[----:B------:R-:W-:Y:S01]  /*03a0*/  FFMA R0, R0, R13, R11 ;  /* 0x0000000d00007223 */ /* 0x000fe2000000000b */
[----:B------:R-:W-:-:S04]  /*03b0*/  FSETP.GEU.AND P1, PT, R3, RZ, PT ;  /* 0x000000ff0300720b */ /* 0x000fc80003f2e000 */
[C---:B------:R-:W-:Y:S02]  /*03c0*/  FSETP.GEU.AND P2, PT, R0.reuse, RZ, PT ;  /* 0x000000ff0000720b */ /* 0x040fe40003f4e000 */
[----:B------:R-:W-:Y:S02]  /*03d0*/  FSEL R2, R3, RZ, P1 ;  /* 0x000000ff03027208 */ /* 0x000fe40000800000 */
[----:B------:R-:W-:Y:S01]  /*03e0*/  FSEL R3, R0, RZ, P2 ;  /* 0x000000ff00037208 */ /* 0x000fe20001000000 */
[----:B------:R-:W-:Y:S08]  /*03f0*/  @P0 EXIT ;  /* 0x000000000000094d */ /* 0x000ff00003800000 */
[----:B------:R-:W-:Y:S01]  /*0400*/  STG.E.64 desc[UR4][R4.64], R2 ;  /* 0x0000000204007986 */ /* 0x000fe2000c101b04 */
[----:B------:R-:W-:Y:S05]  /*0410*/  EXIT ;  /* 0x000000000000794d */ /* 0x000fea0003800000 */
.L_x_0:
[----:B------:R-:W-:-:S00]  /*0420*/  BRA `(.L_x_0) ;  /* 0xfffffffc00fc7947 */ /* 0x000fc0000383ffff */
[----:B------:R-:W-:-:S00]  /*0430*/  NOP ;  /* 0x0000000000007918 */ /* 0x000fc00000000000 */
        /* <DEDUP_REMOVED lines=12> */
.L_x_1:


//--------------------- .nv.global.init           --------------------------
	.section	.nv.global.init,"aw",@progbits
.nv.global.init:
	.type		_$_str,@object
	.size		_$_str,(_$_str_$_2 - _$_str)
_$_str:
        /*0000*/ 	.byte	0x5f, 0x5f, 0x43, 0x55, 0x44, 0x41, 0x5f, 0x46, 0x54, 0x5a, 0x00
	.type		_$_str_$_2,@object
	.size		_$_str_$_2,(.L_1 - _$_str_$_2)
_$_str_$_2:
        /*000b*/ 	.byte	0x5f, 0x5f, 0x43, 0x55, 0x44, 0x41, 0x5f, 0x50, 0x52, 0x45, 0x43, 0x5f, 0x53, 0x51, 0x52, 0x54
        /*001b*/ 	.byte	0x00
.L_1:


//--------------------- .nv.constant0.triton_poi_fused__native_batch_norm_legit_no_training_relu_33 --------------------------
	.section	.nv.constant0.triton_poi_fused__native_batch_norm_legit_no_training_relu_33,"a",@progbits
	.sectionflags	@""
	.align	4
.nv.constant0.triton_poi_fused__native_batch_norm_legit_no_training_relu_33:
	.zero		572
